//
// Generated by NVIDIA NVVM Compiler
//
// Compiler Build ID: CL-36424714
// Cuda compilation tools, release 13.0, V13.0.88
// Based on NVVM 20.0.0
//

.version 9.0
.target sm_100
.address_size 64

	// .globl	_Z12minus_sourcePfS_fiiifS_
.func  (.param .b64 func_retval0) __internal_accurate_pow
(
	.param .b64 __internal_accurate_pow_param_0
)
;

.visible .entry _Z12minus_sourcePfS_fiiifS_(
	.param .u64 .ptr .align 1 _Z12minus_sourcePfS_fiiifS__param_0,
	.param .u64 .ptr .align 1 _Z12minus_sourcePfS_fiiifS__param_1,
	.param .f32 _Z12minus_sourcePfS_fiiifS__param_2,
	.param .u32 _Z12minus_sourcePfS_fiiifS__param_3,
	.param .u32 _Z12minus_sourcePfS_fiiifS__param_4,
	.param .u32 _Z12minus_sourcePfS_fiiifS__param_5,
	.param .f32 _Z12minus_sourcePfS_fiiifS__param_6,
	.param .u64 .ptr .align 1 _Z12minus_sourcePfS_fiiifS__param_7
)
{
	.reg .pred 	%p<15>;
	.reg .b32 	%r<28>;
	.reg .b32 	%f<12>;
	.reg .b64 	%rd<12>;
	.reg .b64 	%fd<18>;

	ld.param.u64 	%rd2, [_Z12minus_sourcePfS_fiiifS__param_0];
	ld.param.u64 	%rd3, [_Z12minus_sourcePfS_fiiifS__param_1];
	ld.param.f32 	%f2, [_Z12minus_sourcePfS_fiiifS__param_2];
	ld.param.u32 	%r5, [_Z12minus_sourcePfS_fiiifS__param_3];
	ld.param.u32 	%r6, [_Z12minus_sourcePfS_fiiifS__param_4];
	ld.param.u32 	%r7, [_Z12minus_sourcePfS_fiiifS__param_5];
	ld.param.f32 	%f3, [_Z12minus_sourcePfS_fiiifS__param_6];
	ld.param.u64 	%rd4, [_Z12minus_sourcePfS_fiiifS__param_7];
	cvta.to.global.u64 	%rd1, %rd4;
	mov.u32 	%r8, %tid.x;
	mov.u32 	%r9, %ntid.x;
	mov.u32 	%r10, %ctaid.x;
	mad.lo.s32 	%r1, %r7, %r5, %r6;
	mul.lo.s32 	%r11, %r10, %r9;
	neg.s32 	%r12, %r11;
	setp.ne.s32 	%p1, %r8, %r12;
	@%p1 bra 	$L__BB0_9;
	mul.wide.s32 	%rd5, %r1, 4;
	add.s64 	%rd6, %rd1, %rd5;
	ld.global.f32 	%f1, [%rd6];
	cvt.f64.f32 	%fd1, %f1;
	{
	.reg .b32 %temp; 
	mov.b64 	{%temp, %r2}, %fd1;
	}
	mov.f64 	%fd9, 0d4000000000000000;
	{
	.reg .b32 %temp; 
	mov.b64 	{%temp, %r13}, %fd9;
	}
	and.b32  	%r4, %r13, 2146435072;
	setp.eq.s32 	%p2, %r4, 1062207488;
	abs.f64 	%fd2, %fd1;
	{ // callseq 0, 0
	.param .b64 param0;
	st.param.f64 	[param0], %fd2;
	.param .b64 retval0;
	call.uni (retval0), 
	__internal_accurate_pow, 
	(
	param0
	);
	ld.param.f64 	%fd10, [retval0];
	} // callseq 0
	setp.lt.s32 	%p3, %r2, 0;
	neg.f64 	%fd12, %fd10;
	selp.f64 	%fd13, %fd12, %fd10, %p2;
	selp.f64 	%fd17, %fd13, %fd10, %p3;
	setp.neu.f32 	%p4, %f1, 0f00000000;
	@%p4 bra 	$L__BB0_3;
	setp.eq.s32 	%p5, %r4, 1062207488;
	selp.b32 	%r14, %r2, 0, %p5;
	setp.lt.s32 	%p6, %r13, 0;
	or.b32  	%r15, %r14, 2146435072;
	selp.b32 	%r16, %r15, %r14, %p6;
	mov.b32 	%r17, 0;
	mov.b64 	%fd17, {%r17, %r16};
$L__BB0_3:
	add.f64 	%fd14, %fd1, 0d4000000000000000;
	{
	.reg .b32 %temp; 
	mov.b64 	{%temp, %r18}, %fd14;
	}
	and.b32  	%r19, %r18, 2146435072;
	setp.ne.s32 	%p7, %r19, 2146435072;
	@%p7 bra 	$L__BB0_8;
	setp.num.f32 	%p8, %f1, %f1;
	@%p8 bra 	$L__BB0_6;
	mov.f64 	%fd15, 0d4000000000000000;
	add.rn.f64 	%fd17, %fd1, %fd15;
	bra.uni 	$L__BB0_8;
$L__BB0_6:
	setp.neu.f64 	%p9, %fd2, 0d7FF0000000000000;
	@%p9 bra 	$L__BB0_8;
	setp.lt.s32 	%p10, %r2, 0;
	setp.eq.s32 	%p11, %r4, 1062207488;
	setp.lt.s32 	%p12, %r13, 0;
	selp.b32 	%r21, 0, 2146435072, %p12;
	and.b32  	%r22, %r13, 2147483647;
	setp.ne.s32 	%p13, %r22, 1071644672;
	or.b32  	%r23, %r21, -2147483648;
	selp.b32 	%r24, %r23, %r21, %p13;
	selp.b32 	%r25, %r24, %r21, %p11;
	selp.b32 	%r26, %r25, %r21, %p10;
	mov.b32 	%r27, 0;
	mov.b64 	%fd17, {%r27, %r26};
$L__BB0_8:
	setp.eq.f32 	%p14, %f1, 0f3F800000;
	cvt.rn.f32.f64 	%f4, %fd17;
	selp.f32 	%f5, 0f3F800000, %f4, %p14;
	cvta.to.global.u64 	%rd7, %rd2;
	add.s64 	%rd9, %rd7, %rd5;
	ld.global.f32 	%f6, [%rd9];
	mul.f32 	%f7, %f2, %f5;
	mul.f32 	%f8, %f3, %f7;
	sub.f32 	%f9, %f6, %f8;
	st.global.f32 	[%rd9], %f9;
	cvta.to.global.u64 	%rd10, %rd3;
	add.s64 	%rd11, %rd10, %rd5;
	ld.global.f32 	%f10, [%rd11];
	sub.f32 	%f11, %f10, %f8;
	st.global.f32 	[%rd11], %f11;
$L__BB0_9:
	ret;

}
.func  (.param .b64 func_retval0) __internal_accurate_pow(
	.param .b64 __internal_accurate_pow_param_0
)
{
	.reg .pred 	%p<8>;
	.reg .b32 	%r<49>;
	.reg .b32 	%f<3>;
	.reg .b64 	%fd<109>;

	ld.param.f64 	%fd10, [__internal_accurate_pow_param_0];
	{
	.reg .b32 %temp; 
	mov.b64 	{%temp, %r46}, %fd10;
	}
	{
	.reg .b32 %temp; 
	mov.b64 	{%r45, %temp}, %fd10;
	}
	shr.u32 	%r47, %r46, 20;
	setp.gt.u32 	%p1, %r46, 1048575;
	@%p1 bra 	$L__BB1_2;
	mul.f64 	%fd11, %fd10, 0d4350000000000000;
	{
	.reg .b32 %temp; 
	mov.b64 	{%temp, %r46}, %fd11;
	}
	{
	.reg .b32 %temp; 
	mov.b64 	{%r45, %temp}, %fd11;
	}
	shr.u32 	%r16, %r46, 20;
	add.s32 	%r47, %r16, -54;
$L__BB1_2:
	add.s32 	%r48, %r47, -1023;
	and.b32  	%r17, %r46, -2146435073;
	or.b32  	%r18, %r17, 1072693248;
	mov.b64 	%fd107, {%r45, %r18};
	setp.lt.u32 	%p2, %r18, 1073127583;
	@%p2 bra 	$L__BB1_4;
	{
	.reg .b32 %temp; 
	mov.b64 	{%r19, %temp}, %fd107;
	}
	{
	.reg .b32 %temp; 
	mov.b64 	{%temp, %r20}, %fd107;
	}
	add.s32 	%r21, %r20, -1048576;
	mov.b64 	%fd107, {%r19, %r21};
	add.s32 	%r48, %r47, -1022;
$L__BB1_4:
	add.f64 	%fd12, %fd107, 0dBFF0000000000000;
	add.f64 	%fd13, %fd107, 0d3FF0000000000000;
	rcp.approx.ftz.f64 	%fd14, %fd13;
	neg.f64 	%fd15, %fd13;
	fma.rn.f64 	%fd16, %fd15, %fd14, 0d3FF0000000000000;
	fma.rn.f64 	%fd17, %fd16, %fd16, %fd16;
	fma.rn.f64 	%fd18, %fd17, %fd14, %fd14;
	mul.f64 	%fd19, %fd12, %fd18;
	fma.rn.f64 	%fd20, %fd12, %fd18, %fd19;
	mul.f64 	%fd21, %fd20, %fd20;
	fma.rn.f64 	%fd22, %fd21, 0d3EB0F5FF7D2CAFE2, 0d3ED0F5D241AD3B5A;
	fma.rn.f64 	%fd23, %fd22, %fd21, 0d3EF3B20A75488A3F;
	fma.rn.f64 	%fd24, %fd23, %fd21, 0d3F1745CDE4FAECD5;
	fma.rn.f64 	%fd25, %fd24, %fd21, 0d3F3C71C7258A578B;
	fma.rn.f64 	%fd26, %fd25, %fd21, 0d3F6249249242B910;
	fma.rn.f64 	%fd27, %fd26, %fd21, 0d3F89999999999DFB;
	sub.f64 	%fd28, %fd12, %fd20;
	add.f64 	%fd29, %fd28, %fd28;
	neg.f64 	%fd30, %fd20;
	fma.rn.f64 	%fd31, %fd30, %fd12, %fd29;
	mul.f64 	%fd32, %fd18, %fd31;
	fma.rn.f64 	%fd33, %fd21, %fd27, 0d3FB5555555555555;
	mov.f64 	%fd34, 0d3FB5555555555555;
	sub.f64 	%fd35, %fd34, %fd33;
	fma.rn.f64 	%fd36, %fd21, %fd27, %fd35;
	add.f64 	%fd37, %fd36, 0dBC46A4CB00B9E7B0;
	add.f64 	%fd38, %fd33, %fd37;
	sub.f64 	%fd39, %fd33, %fd38;
	add.f64 	%fd40, %fd37, %fd39;
	mul.rn.f64 	%fd41, %fd20, %fd20;
	neg.f64 	%fd42, %fd41;
	fma.rn.f64 	%fd43, %fd20, %fd20, %fd42;
	{
	.reg .b32 %temp; 
	mov.b64 	{%r22, %temp}, %fd32;
	}
	{
	.reg .b32 %temp; 
	mov.b64 	{%temp, %r23}, %fd32;
	}
	add.s32 	%r24, %r23, 1048576;
	mov.b64 	%fd44, {%r22, %r24};
	fma.rn.f64 	%fd45, %fd20, %fd44, %fd43;
	mul.rn.f64 	%fd46, %fd41, %fd20;
	neg.f64 	%fd47, %fd46;
	fma.rn.f64 	%fd48, %fd41, %fd20, %fd47;
	fma.rn.f64 	%fd49, %fd41, %fd32, %fd48;
	fma.rn.f64 	%fd50, %fd45, %fd20, %fd49;
	mul.rn.f64 	%fd51, %fd38, %fd46;
	neg.f64 	%fd52, %fd51;
	fma.rn.f64 	%fd53, %fd38, %fd46, %fd52;
	fma.rn.f64 	%fd54, %fd38, %fd50, %fd53;
	fma.rn.f64 	%fd55, %fd40, %fd46, %fd54;
	add.f64 	%fd56, %fd51, %fd55;
	sub.f64 	%fd57, %fd51, %fd56;
	add.f64 	%fd58, %fd55, %fd57;
	add.f64 	%fd59, %fd20, %fd56;
	sub.f64 	%fd60, %fd20, %fd59;
	add.f64 	%fd61, %fd56, %fd60;
	add.f64 	%fd62, %fd58, %fd61;
	add.f64 	%fd63, %fd32, %fd62;
	add.f64 	%fd64, %fd59, %fd63;
	sub.f64 	%fd65, %fd59, %fd64;
	add.f64 	%fd66, %fd63, %fd65;
	xor.b32  	%r25, %r48, -2147483648;
	mov.b32 	%r26, 1127219200;
	mov.b64 	%fd67, {%r25, %r26};
	mov.b32 	%r27, -2147483648;
	mov.b64 	%fd68, {%r27, %r26};
	sub.f64 	%fd69, %fd67, %fd68;
	fma.rn.f64 	%fd70, %fd69, 0d3FE62E42FEFA39EF, %fd64;
	fma.rn.f64 	%fd71, %fd69, 0dBFE62E42FEFA39EF, %fd70;
	sub.f64 	%fd72, %fd71, %fd64;
	sub.f64 	%fd73, %fd66, %fd72;
	fma.rn.f64 	%fd74, %fd69, 0d3C7ABC9E3B39803F, %fd73;
	add.f64 	%fd75, %fd70, %fd74;
	sub.f64 	%fd76, %fd70, %fd75;
	add.f64 	%fd77, %fd74, %fd76;
	mov.f64 	%fd78, 0d4000000000000000;
	{
	.reg .b32 %temp; 
	mov.b64 	{%temp, %r28}, %fd78;
	}
	{
	.reg .b32 %temp; 
	mov.b64 	{%r29, %temp}, %fd78;
	}
	shl.b32 	%r30, %r28, 1;
	setp.gt.u32 	%p3, %r30, -33554433;
	and.b32  	%r31, %r28, -15728641;
	selp.b32 	%r32, %r31, %r28, %p3;
	mov.b64 	%fd79, {%r29, %r32};
	mul.rn.f64 	%fd80, %fd75, %fd79;
	neg.f64 	%fd81, %fd80;
	fma.rn.f64 	%fd82, %fd75, %fd79, %fd81;
	fma.rn.f64 	%fd83, %fd77, %fd79, %fd82;
	add.f64 	%fd4, %fd80, %fd83;
	sub.f64 	%fd84, %fd80, %fd4;
	add.f64 	%fd5, %fd83, %fd84;
	fma.rn.f64 	%fd85, %fd4, 0d3FF71547652B82FE, 0d4338000000000000;
	{
	.reg .b32 %temp; 
	mov.b64 	{%r13, %temp}, %fd85;
	}
	mov.f64 	%fd86, 0dC338000000000000;
	add.rn.f64 	%fd87, %fd85, %fd86;
	fma.rn.f64 	%fd88, %fd87, 0dBFE62E42FEFA39EF, %fd4;
	fma.rn.f64 	%fd89, %fd87, 0dBC7ABC9E3B39803F, %fd88;
	fma.rn.f64 	%fd90, %fd89, 0d3E5ADE1569CE2BDF, 0d3E928AF3FCA213EA;
	fma.rn.f64 	%fd91, %fd90, %fd89, 0d3EC71DEE62401315;
	fma.rn.f64 	%fd92, %fd91, %fd89, 0d3EFA01997C89EB71;
	fma.rn.f64 	%fd93, %fd92, %fd89, 0d3F2A01A014761F65;
	fma.rn.f64 	%fd94, %fd93, %fd89, 0d3F56C16C1852B7AF;
	fma.rn.f64 	%fd95, %fd94, %fd89, 0d3F81111111122322;
	fma.rn.f64 	%fd96, %fd95, %fd89, 0d3FA55555555502A1;
	fma.rn.f64 	%fd97, %fd96, %fd89, 0d3FC5555555555511;
	fma.rn.f64 	%fd98, %fd97, %fd89, 0d3FE000000000000B;
	fma.rn.f64 	%fd99, %fd98, %fd89, 0d3FF0000000000000;
	fma.rn.f64 	%fd100, %fd99, %fd89, 0d3FF0000000000000;
	{
	.reg .b32 %temp; 
	mov.b64 	{%r14, %temp}, %fd100;
	}
	{
	.reg .b32 %temp; 
	mov.b64 	{%temp, %r15}, %fd100;
	}
	shl.b32 	%r33, %r13, 20;
	add.s32 	%r34, %r33, %r15;
	mov.b64 	%fd108, {%r14, %r34};
	{
	.reg .b32 %temp; 
	mov.b64 	{%temp, %r35}, %fd4;
	}
	mov.b32 	%f2, %r35;
	abs.f32 	%f1, %f2;
	setp.lt.f32 	%p4, %f1, 0f4086232B;
	@%p4 bra 	$L__BB1_7;
	setp.lt.f64 	%p5, %fd4, 0d0000000000000000;
	add.f64 	%fd101, %fd4, 0d7FF0000000000000;
	selp.f64 	%fd108, 0d0000000000000000, %fd101, %p5;
	setp.geu.f32 	%p6, %f1, 0f40874800;
	@%p6 bra 	$L__BB1_7;
	shr.u32 	%r36, %r13, 31;
	add.s32 	%r37, %r13, %r36;
	shr.s32 	%r38, %r37, 1;
	shl.b32 	%r39, %r38, 20;
	add.s32 	%r40, %r15, %r39;
	mov.b64 	%fd102, {%r14, %r40};
	sub.s32 	%r41, %r13, %r38;
	shl.b32 	%r42, %r41, 20;
	add.s32 	%r43, %r42, 1072693248;
	mov.b32 	%r44, 0;
	mov.b64 	%fd103, {%r44, %r43};
	mul.f64 	%fd108, %fd103, %fd102;
$L__BB1_7:
	abs.f64 	%fd104, %fd108;
	setp.eq.f64 	%p7, %fd104, 0d7FF0000000000000;
	fma.rn.f64 	%fd105, %fd108, %fd5, %fd108;
	selp.f64 	%fd106, %fd108, %fd105, %p7;
	st.param.f64 	[func_retval0], %fd106;
	ret;

}


// ===== COMPILED SASS (sm_100) =====

	.target	sm_100

	.elftype	@"ET_EXEC"


//--------------------- .note.nv.tkinfo           --------------------------
	.section	.note.nv.tkinfo,"",@"SHT_NOTE"
	.sectionflags	@"SHF_NOTE_NV_TKINFO"
	.tkinfo
        /*0018*/ 	.word	0x00000002
        /*0030*/ 	.string	""
        /*0030*/ 	.string	"ptxas"
        /*0030*/ 	.string	"Cuda compilation tools, release 13.0, V13.0.88"
        /*0030*/ 	.string	"Build cuda_13.0.r13.0/compiler.36424714_0"
        /*0030*/ 	.string	"-arch sm_100 -m 64 "



//--------------------- .note.nv.cuinfo           --------------------------
	.section	.note.nv.cuinfo,"",@"SHT_NOTE"
	.sectionflags	@"SHF_NOTE_NV_CUINFO"
        /*0018*/ 	.short	0x0002
        /*001a*/ 	.short	0x0064
        /*001c*/ 	.short	0x0082
	.zero		2


//--------------------- .nv.info                  --------------------------
	.section	.nv.info,"",@"SHT_CUDA_INFO"
	.align	4


	//----- nvinfo : EIATTR_REGCOUNT
	.align		4
        /*0000*/ 	.byte	0x04, 0x2f
        /*0002*/ 	.short	(.L_1 - .L_0)
	.align		4
.L_0:
        /*0004*/ 	.word	index@(_Z12minus_sourcePfS_fiiifS_)
        /*0008*/ 	.word	0x0000001e


	//----- nvinfo : EIATTR_FRAME_SIZE
	.align		4
.L_1:
        /*000c*/ 	.byte	0x04, 0x11
        /*000e*/ 	.short	(.L_3 - .L_2)
	.align		4
.L_2:
        /*0010*/ 	.word	index@($_Z12minus_sourcePfS_fiiifS_$__internal_accurate_pow)
        /*0014*/ 	.word	0x00000000


	//----- nvinfo : EIATTR_FRAME_SIZE
	.align		4
.L_3:
        /*0018*/ 	.byte	0x04, 0x11
        /*001a*/ 	.short	(.L_5 - .L_4)
	.align		4
.L_4:
        /*001c*/ 	.word	index@(_Z12minus_sourcePfS_fiiifS_)
        /*0020*/ 	.word	0x00000000


	//----- nvinfo : EIATTR_MIN_STACK_SIZE
	.align		4
.L_5:
        /*0024*/ 	.byte	0x04, 0x12
        /*0026*/ 	.short	(.L_7 - .L_6)
	.align		4
.L_6:
        /*0028*/ 	.word	index@(_Z12minus_sourcePfS_fiiifS_)
        /*002c*/ 	.word	0x00000000
.L_7:


//--------------------- .nv.compat                --------------------------
	.section	.nv.compat,"",@"SHT_CUDA_COMPAT_INFO"
	.align	4
        /*0000*/ 	.byte	0x02, 0x09, 0x00, 0x00, 0x02, 0x02, 0x01, 0x00, 0x02, 0x05, 0x05, 0x00, 0x03, 0x07, 0x01, 0x01
        /*0010*/ 	.byte	0x02, 0x03, 0x00, 0x00, 0x02, 0x06, 0x01, 0x00, 0x04, 0x0b, 0x08, 0x00, 0x01, 0x00, 0x00, 0x00
        /*0020*/ 	.byte	0x00, 0x00, 0x00, 0x00


//--------------------- .nv.info._Z12minus_sourcePfS_fiiifS_ --------------------------
	.section	.nv.info._Z12minus_sourcePfS_fiiifS_,"",@"SHT_CUDA_INFO"
	.sectionflags	@""
	.align	4


	//----- nvinfo : EIATTR_CUDA_API_VERSION
	.align		4
        /*0000*/ 	.byte	0x04, 0x37
        /*0002*/ 	.short	(.L_9 - .L_8)
.L_8:
        /*0004*/ 	.word	0x00000082


	//----- nvinfo : EIATTR_KPARAM_INFO
	.align		4
.L_9:
        /*0008*/ 	.byte	0x04, 0x17
        /*000a*/ 	.short	(.L_11 - .L_10)
.L_10:
        /*000c*/ 	.word	0x00000000
        /*0010*/ 	.short	0x0007
        /*0012*/ 	.short	0x0028
        /*0014*/ 	.byte	0x00, 0xf5, 0x21, 0x00


	//----- nvinfo : EIATTR_KPARAM_INFO
	.align		4
.L_11:
        /*0018*/ 	.byte	0x04, 0x17
        /*001a*/ 	.short	(.L_13 - .L_12)
.L_12:
        /*001c*/ 	.word	0x00000000
        /*0020*/ 	.short	0x0006
        /*0022*/ 	.short	0x0020
        /*0024*/ 	.byte	0x00, 0xf0, 0x11, 0x00


	//----- nvinfo : EIATTR_KPARAM_INFO
	.align		4
.L_13:
        /*0028*/ 	.byte	0x04, 0x17
        /*002a*/ 	.short	(.L_15 - .L_14)
.L_14:
        /*002c*/ 	.word	0x00000000
        /*0030*/ 	.short	0x0005
        /*0032*/ 	.short	0x001c
        /*0034*/ 	.byte	0x00, 0xf0, 0x11, 0x00


	//----- nvinfo : EIATTR_KPARAM_INFO
	.align		4
.L_15:
        /*0038*/ 	.byte	0x04, 0x17
        /*003a*/ 	.short	(.L_17 - .L_16)
.L_16:
        /*003c*/ 	.word	0x00000000
        /*0040*/ 	.short	0x0004
        /*0042*/ 	.short	0x0018
        /*0044*/ 	.byte	0x00, 0xf0, 0x11, 0x00


	//----- nvinfo : EIATTR_KPARAM_INFO
	.align		4
.L_17:
        /*0048*/ 	.byte	0x04, 0x17
        /*004a*/ 	.short	(.L_19 - .L_18)
.L_18:
        /*004c*/ 	.word	0x00000000
        /*0050*/ 	.short	0x0003
        /*0052*/ 	.short	0x0014
        /*0054*/ 	.byte	0x00, 0xf0, 0x11, 0x00


	//----- nvinfo : EIATTR_KPARAM_INFO
	.align		4
.L_19:
        /*0058*/ 	.byte	0x04, 0x17
        /*005a*/ 	.short	(.L_21 - .L_20)
.L_20:
        /*005c*/ 	.word	0x00000000
        /*0060*/ 	.short	0x0002
        /*0062*/ 	.short	0x0010
        /*0064*/ 	.byte	0x00, 0xf0, 0x11, 0x00


	//----- nvinfo : EIATTR_KPARAM_INFO
	.align		4
.L_21:
        /*0068*/ 	.byte	0x04, 0x17
        /*006a*/ 	.short	(.L_23 - .L_22)
.L_22:
        /*006c*/ 	.word	0x00000000
        /*0070*/ 	.short	0x0001
        /*0072*/ 	.short	0x0008
        /*0074*/ 	.byte	0x00, 0xf5, 0x21, 0x00


	//----- nvinfo : EIATTR_KPARAM_INFO
	.align		4
.L_23:
        /*0078*/ 	.byte	0x04, 0x17
        /*007a*/ 	.short	(.L_25 - .L_24)
.L_24:
        /*007c*/ 	.word	0x00000000
        /*0080*/ 	.short	0x0000
        /*0082*/ 	.short	0x0000
        /*0084*/ 	.byte	0x00, 0xf5, 0x21, 0x00


	//----- nvinfo : EIATTR_SPARSE_MMA_MASK
	.align		4
.L_25:
        /*0088*/ 	.byte	0x03, 0x50
        /*008a*/ 	.short	0x0000


	//----- nvinfo : EIATTR_MAXREG_COUNT
	.align		4
        /*008c*/ 	.byte	0x03, 0x1b
        /*008e*/ 	.short	0x00ff


	//----- nvinfo : EIATTR_MERCURY_ISA_VERSION
	.align		4
        /*0090*/ 	.byte	0x03, 0x5f
        /*0092*/ 	.short	0x0101


	//----- nvinfo : EIATTR_VRC_CTA_INIT_COUNT
	.align		4
        /*0094*/ 	.byte	0x02, 0x4a
	.zero		1
	.zero		1


	//----- nvinfo : EIATTR_EXIT_INSTR_OFFSETS
	.align		4
        /*0098*/ 	.byte	0x04, 0x1c
        /*009a*/ 	.short	(.L_27 - .L_26)


	//   ....[0]....
.L_26:
        /*009c*/ 	.word	0x00000090


	//   ....[1]....
        /*00a0*/ 	.word	0x00000300


	//----- nvinfo : EIATTR_CRS_STACK_SIZE
	.align		4
.L_27:
        /*00a4*/ 	.byte	0x04, 0x1e
        /*00a6*/ 	.short	(.L_29 - .L_28)
.L_28:
        /*00a8*/ 	.word	0x00000000


	//----- nvinfo : EIATTR_CBANK_PARAM_SIZE
	.align		4
.L_29:
        /*00ac*/ 	.byte	0x03, 0x19
        /*00ae*/ 	.short	0x0030


	//----- nvinfo : EIATTR_PARAM_CBANK
	.align		4
        /*00b0*/ 	.byte	0x04, 0x0a
        /*00b2*/ 	.short	(.L_31 - .L_30)
	.align		4
.L_30:
        /*00b4*/ 	.word	index@(.nv.constant0._Z12minus_sourcePfS_fiiifS_)
        /*00b8*/ 	.short	0x0380
        /*00ba*/ 	.short	0x0030


	//----- nvinfo : EIATTR_SW_WAR
	.align		4
.L_31:
        /*00bc*/ 	.byte	0x04, 0x36
        /*00be*/ 	.short	(.L_33 - .L_32)
.L_32:
        /*00c0*/ 	.word	0x00000008
.L_33:


//--------------------- .nv.callgraph             --------------------------
	.section	.nv.callgraph,"",@"SHT_CUDA_CALLGRAPH"
	.align	4
	.sectionentsize	8
	.align		4
        /*0000*/ 	.word	0x00000000
	.align		4
        /*0004*/ 	.word	0xffffffff
	.align		4
        /*0008*/ 	.word	0x00000000
	.align		4
        /*000c*/ 	.word	0xfffffffe
	.align		4
        /*0010*/ 	.word	0x00000000
	.align		4
        /*0014*/ 	.word	0xfffffffd
	.align		4
        /*0018*/ 	.word	0x00000000
	.align		4
        /*001c*/ 	.word	0xfffffffc


//--------------------- .text._Z12minus_sourcePfS_fiiifS_ --------------------------
	.section	.text._Z12minus_sourcePfS_fiiifS_,"ax",@progbits
	.align	128
        .global         _Z12minus_sourcePfS_fiiifS_
        .type           _Z12minus_sourcePfS_fiiifS_,@function
        .size           _Z12minus_sourcePfS_fiiifS_,(.L_x_3 - _Z12minus_sourcePfS_fiiifS_)
        .other          _Z12minus_sourcePfS_fiiifS_,@"STO_CUDA_ENTRY STV_DEFAULT"
_Z12minus_sourcePfS_fiiifS_:
.text._Z12minus_sourcePfS_fiiifS_:
[----:B------:R-:W-:Y:S01]  /*0000*/  LDC R1, c[0x0][0x37c] ;  /* 0x0000df00ff017b82 */ /* 0x000fe20000000800 */
[----:B------:R-:W0:Y:S07]  /*0010*/  S2R R0, SR_TID.X ;  /* 0x0000000000007919 */ /* 0x000e2e0000002100 */
[----:B------:R-:W1:Y:S01]  /*0020*/  S2UR UR5, SR_CTAID.X ;  /* 0x00000000000579c3 */ /* 0x000e620000002500 */
[----:B------:R-:W2:Y:S07]  /*0030*/  LDCU UR4, c[0x0][0x360] ;  /* 0x00006c00ff0477ac */ /* 0x000eae0008000800 */
[----:B------:R-:W3:Y:S08]  /*0040*/  LDC R2, c[0x0][0x394] ;  /* 0x0000e500ff027b82 */ /* 0x000ef00000000800 */
[----:B------:R-:W4:Y:S01]  /*0050*/  LDC.64 R4, c[0x0][0x398] ;  /* 0x0000e600ff047b82 */ /* 0x000f220000000a00 */
[----:B--2---:R-:W-:-:S04]  /*0060*/  UIADD3 UR4, UPT, UPT, URZ, -UR4, URZ ;  /* 0x80000004ff047290 */ /* 0x004fc8000fffe0ff */
[----:B-1----:R-:W-:-:S06]  /*0070*/  UIMAD UR5, UR4, UR5, URZ ;  /* 0x00000005040572a4 */ /* 0x002fcc000f8e02ff */
[----:B0-----:R-:W-:-:S13]  /*0080*/  ISETP.NE.AND P0, PT, R0, UR5, PT ;  /* 0x0000000500007c0c */ /* 0x001fda000bf05270 */
[----:B------:R-:W-:Y:S05]  /*0090*/  @P0 EXIT ;  /* 0x000000000000094d */ /* 0x000fea0003800000 */
[----:B------:R-:W0:Y:S01]  /*00a0*/  LDC.64 R6, c[0x0][0x3a8] ;  /* 0x0000ea00ff067b82 */ /* 0x000e220000000a00 */
[----:B------:R-:W1:Y:S01]  /*00b0*/  LDCU.64 UR4, c[0x0][0x358] ;  /* 0x00006b00ff0477ac */ /* 0x000e620008000a00 */
[----:B---34-:R-:W-:-:S04]  /*00c0*/  IMAD R2, R5, R2, R4 ;  /* 0x0000000205027224 */ /* 0x018fc800078e0204 */
[----:B0-----:R-:W-:-:S05]  /*00d0*/  IMAD.WIDE R6, R2, 0x4, R6 ;  /* 0x0000000402067825 */ /* 0x001fca00078e0206 */
[----:B-1----:R-:W2:Y:S01]  /*00e0*/  LDG.E R3, desc[UR4][R6.64] ;  /* 0x0000000406037981 */ /* 0x002ea2000c1e1900 */
[----:B------:R-:W-:Y:S01]  /*00f0*/  MOV R0, 0x120 ;  /* 0x0000012000007802 */ /* 0x000fe20000000f00 */
[----:B--2---:R0:W1:Y:S06]  /*0100*/  F2F.F64.F32 R4, R3 ;  /* 0x0000000300047310 */ /* 0x00406c0000201800 */
[----:B01----:R-:W-:Y:S05]  /*0110*/  CALL.REL.NOINC `($_Z12minus_sourcePfS_fiiifS_$__internal_accurate_pow) ;  /* 0x00000000007c7944 */ /* 0x003fea0003c00000 */
[----:B------:R-:W0:Y:S02]  /*0120*/  LDC.64 R6, c[0x0][0x380] ;  /* 0x0000e000ff067b82 */ /* 0x000e240000000a00 */
[----:B0-----:R-:W-:-:S05]  /*0130*/  IMAD.WIDE R6, R2, 0x4, R6 ;  /* 0x0000000402067825 */ /* 0x001fca00078e0206 */
[----:B------:R0:W5:Y:S01]  /*0140*/  LDG.E R10, desc[UR4][R6.64] ;  /* 0x00000004060a7981 */ /* 0x000162000c1e1900 */
[----:B------:R-:W-:Y:S01]  /*0150*/  DADD R8, R4, 2 ;  /* 0x4000000004087429 */ /* 0x000fe20000000000 */
[----:B------:R-:W-:-:S09]  /*0160*/  FSETP.NEU.AND P0, PT, R3, RZ, PT ;  /* 0x000000ff0300720b */ /* 0x000fd20003f0d000 */
[----:B------:R-:W-:Y:S01]  /*0170*/  LOP3.LUT R8, R9, 0x7ff00000, RZ, 0xc0, !PT ;  /* 0x7ff0000009087812 */ /* 0x000fe200078ec0ff */
[----:B------:R-:W-:-:S03]  /*0180*/  IMAD.MOV.U32 R9, RZ, RZ, R12 ;  /* 0x000000ffff097224 */ /* 0x000fc600078e000c */
[----:B------:R-:W-:Y:S01]  /*0190*/  ISETP.NE.AND P1, PT, R8, 0x7ff00000, PT ;  /* 0x7ff000000800780c */ /* 0x000fe20003f25270 */
[----:B------:R-:W-:Y:S01]  /*01a0*/  IMAD.MOV.U32 R8, RZ, RZ, R11 ;  /* 0x000000ffff087224 */ /* 0x000fe200078e000b */
[----:B------:R-:W-:-:S11]  /*01b0*/  @!P0 CS2R R8, SRZ ;  /* 0x0000000000088805 */ /* 0x000fd6000001ff00 */
[----:B0-----:R-:W-:Y:S05]  /*01c0*/  @P1 BRA `(.L_x_0) ;  /* 0x0000000000181947 */ /* 0x001fea0003800000 */
[----:B------:R-:W-:-:S13]  /*01d0*/  FSETP.NAN.AND P0, PT, R3, R3, PT ;  /* 0x000000030300720b */ /* 0x000fda0003f08000 */
[----:B------:R-:W-:Y:S01]  /*01e0*/  @P0 DADD R8, R4, 2 ;  /* 0x4000000004080429 */ /* 0x000fe20000000000 */
[----:B------:R-:W-:Y:S10]  /*01f0*/  @P0 BRA `(.L_x_0) ;  /* 0x00000000000c0947 */ /* 0x000ff40003800000 */
[----:B------:R-:W-:-:S14]  /*0200*/  DSETP.NEU.AND P0, PT, |R4|, +INF , PT ;  /* 0x7ff000000400742a */ /* 0x000fdc0003f0d200 */
[----:B------:R-:W-:Y:S02]  /*0210*/  @!P0 IMAD.MOV.U32 R8, RZ, RZ, 0x0 ;  /* 0x00000000ff088424 */ /* 0x000fe400078e00ff */
[----:B------:R-:W-:-:S07]  /*0220*/  @!P0 IMAD.MOV.U32 R9, RZ, RZ, 0x7ff00000 ;  /* 0x7ff00000ff098424 */ /* 0x000fce00078e00ff */
.L_x_0:
[----:B------:R-:W0:Y:S01]  /*0230*/  F2F.F32.F64 R8, R8 ;  /* 0x0000000800087310 */ /* 0x000e220000301000 */
[----:B------:R-:W1:Y:S01]  /*0240*/  LDC.64 R4, c[0x0][0x388] ;  /* 0x0000e200ff047b82 */ /* 0x000e620000000a00 */
[----:B------:R-:W2:Y:S01]  /*0250*/  LDCU UR6, c[0x0][0x390] ;  /* 0x00007200ff0677ac */ /* 0x000ea20008000800 */
[----:B------:R-:W-:Y:S01]  /*0260*/  FSETP.NEU.AND P0, PT, R3, 1, PT ;  /* 0x3f8000000300780b */ /* 0x000fe20003f0d000 */
[----:B------:R-:W3:Y:S03]  /*0270*/  LDCU UR7, c[0x0][0x3a0] ;  /* 0x00007400ff0777ac */ /* 0x000ee60008000800 */
[----:B0-----:R-:W-:-:S05]  /*0280*/  FSEL R0, R8, 1, P0 ;  /* 0x3f80000008007808 */ /* 0x001fca0000000000 */
[----:B--2---:R-:W-:-:S04]  /*0290*/  FMUL R11, R0, UR6 ;  /* 0x00000006000b7c20 */ /* 0x004fc80008400000 */
[----:B---3-5:R-:W-:Y:S01]  /*02a0*/  FFMA R13, -R11, UR7, R10 ;  /* 0x000000070b0d7c23 */ /* 0x028fe2000800010a */
[----:B-1----:R-:W-:-:S04]  /*02b0*/  IMAD.WIDE R2, R2, 0x4, R4 ;  /* 0x0000000402027825 */ /* 0x002fc800078e0204 */
[----:B------:R-:W-:Y:S04]  /*02c0*/  STG.E desc[UR4][R6.64], R13 ;  /* 0x0000000d06007986 */ /* 0x000fe8000c101904 */
[----:B------:R-:W2:Y:S02]  /*02d0*/  LDG.E R0, desc[UR4][R2.64] ;  /* 0x0000000402007981 */ /* 0x000ea4000c1e1900 */
[----:B--2---:R-:W-:-:S05]  /*02e0*/  FFMA R11, -R11, UR7, R0 ;  /* 0x000000070b0b7c23 */ /* 0x004fca0008000100 */
[----:B------:R-:W-:Y:S01]  /*02f0*/  STG.E desc[UR4][R2.64], R11 ;  /* 0x0000000b02007986 */ /* 0x000fe2000c101904 */
[----:B------:R-:W-:Y:S05]  /*0300*/  EXIT ;  /* 0x000000000000794d */ /* 0x000fea0003800000 */
        .type           $_Z12minus_sourcePfS_fiiifS_$__internal_accurate_pow,@function
        .size           $_Z12minus_sourcePfS_fiiifS_$__internal_accurate_pow,(.L_x_3 - $_Z12minus_sourcePfS_fiiifS_$__internal_accurate_pow)
$_Z12minus_sourcePfS_fiiifS_$__internal_accurate_pow:
[----:B------:R-:W-:Y:S01]  /*0310*/  DADD R6, -RZ, |R4| ;  /* 0x00000000ff067229 */ /* 0x000fe20000000504 */
[----:B------:R-:W-:Y:S01]  /*0320*/  IMAD.MOV.U32 R20, RZ, RZ, RZ ;  /* 0x000000ffff147224 */ /* 0x000fe200078e00ff */
[----:B------:R-:W-:Y:S01]  /*0330*/  MOV R19, 0x3ed0f5d2 ;  /* 0x3ed0f5d200137802 */ /* 0x000fe20000000f00 */
[----:B------:R-:W-:Y:S01]  /*0340*/  IMAD.MOV.U32 R18, RZ, RZ, 0x41ad3b5a ;  /* 0x41ad3b5aff127424 */ /* 0x000fe200078e00ff */
[----:B------:R-:W-:Y:S01]  /*0350*/  UMOV UR6, 0x7d2cafe2 ;  /* 0x7d2cafe200067882 */ /* 0x000fe20000000000 */
[----:B------:R-:W-:Y:S01]  /*0360*/  UMOV UR7, 0x3eb0f5ff ;  /* 0x3eb0f5ff00077882 */ /* 0x000fe20000000000 */
[----:B------:R-:W-:Y:S01]  /*0370*/  UMOV UR8, 0x3b39803f ;  /* 0x3b39803f00087882 */ /* 0x000fe20000000000 */
[----:B------:R-:W-:-:S03]  /*0380*/  UMOV UR9, 0x3c7abc9e ;  /* 0x3c7abc9e00097882 */ /* 0x000fc60000000000 */
[----:B------:R-:W-:Y:S02]  /*0390*/  ISETP.GT.U32.AND P0, PT, R7, 0xfffff, PT ;  /* 0x000fffff0700780c */ /* 0x000fe40003f04070 */
[----:B------:R-:W-:-:S11]  /*03a0*/  MOV R10, R7 ;  /* 0x00000007000a7202 */ /* 0x000fd60000000f00 */
[----:B------:R-:W-:-:S10]  /*03b0*/  @!P0 DMUL R8, R6, 1.80143985094819840000e+16 ;  /* 0x4350000006088828 */ /* 0x000fd40000000000 */
[----:B------:R-:W-:Y:S02]  /*03c0*/  @!P0 IMAD.MOV.U32 R10, RZ, RZ, R9 ;  /* 0x000000ffff0a8224 */ /* 0x000fe400078e0009 */
[----:B------:R-:W-:-:S03]  /*03d0*/  @!P0 IMAD.MOV.U32 R6, RZ, RZ, R8 ;  /* 0x000000ffff068224 */ /* 0x000fc600078e0008 */
[----:B------:R-:W-:Y:S01]  /*03e0*/  LOP3.LUT R10, R10, 0x800fffff, RZ, 0xc0, !PT ;  /* 0x800fffff0a0a7812 */ /* 0x000fe200078ec0ff */
[----:B------:R-:W-:Y:S01]  /*03f0*/  IMAD.MOV.U32 R14, RZ, RZ, R6 ;  /* 0x000000ffff0e7224 */ /* 0x000fe200078e0006 */
[----:B------:R-:W-:Y:S02]  /*0400*/  SHF.R.U32.HI R6, RZ, 0x14, R7 ;  /* 0x00000014ff067819 */ /* 0x000fe40000011607 */
[----:B------:R-:W-:Y:S02]  /*0410*/  LOP3.LUT R15, R10, 0x3ff00000, RZ, 0xfc, !PT ;  /* 0x3ff000000a0f7812 */ /* 0x000fe400078efcff */
[----:B------:R-:W-:Y:S02]  /*0420*/  @!P0 LEA.HI R6, R9, 0xffffffca, RZ, 0xc ;  /* 0xffffffca09068811 */ /* 0x000fe400078f60ff */
[----:B------:R-:W-:-:S03]  /*0430*/  ISETP.GE.U32.AND P1, PT, R15, 0x3ff6a09f, PT ;  /* 0x3ff6a09f0f00780c */ /* 0x000fc60003f26070 */
[----:B------:R-:W-:-:S10]  /*0440*/  VIADD R7, R6, 0xfffffc01 ;  /* 0xfffffc0106077836 */ /* 0x000fd40000000000 */
[----:B------:R-:W-:Y:S02]  /*0450*/  @P1 IADD3 R11, PT, PT, R15, -0x100000, RZ ;  /* 0xfff000000f0b1810 */ /* 0x000fe40007ffe0ff */
[----:B------:R-:W-:-:S03]  /*0460*/  @P1 IADD3 R7, PT, PT, R6, -0x3fe, RZ ;  /* 0xfffffc0206071810 */ /* 0x000fc60007ffe0ff */
[----:B------:R-:W-:Y:S01]  /*0470*/  @P1 IMAD.MOV.U32 R15, RZ, RZ, R11 ;  /* 0x000000ffff0f1224 */ /* 0x000fe200078e000b */
[----:B------:R-:W-:Y:S01]  /*0480*/  LOP3.LUT R6, R7, 0x80000000, RZ, 0x3c, !PT ;  /* 0x8000000007067812 */ /* 0x000fe200078e3cff */
[----:B------:R-:W-:-:S04]  /*0490*/  IMAD.MOV.U32 R7, RZ, RZ, 0x43300000 ;  /* 0x43300000ff077424 */ /* 0x000fc800078e00ff */
[C---:B------:R-:W-:Y:S02]  /*04a0*/  DADD R12, R14.reuse, 1 ;  /* 0x3ff000000e0c7429 */ /* 0x040fe40000000000 */
[----:B------:R-:W-:-:S04]  /*04b0*/  DADD R14, R14, -1 ;  /* 0xbff000000e0e7429 */ /* 0x000fc80000000000 */
[----:B------:R-:W0:Y:S02]  /*04c0*/  MUFU.RCP64H R21, R13 ;  /* 0x0000000d00157308 */ /* 0x000e240000001800 */
[----:B0-----:R-:W-:-:S08]  /*04d0*/  DFMA R10, -R12, R20, 1 ;  /* 0x3ff000000c0a742b */ /* 0x001fd00000000114 */
[----:B------:R-:W-:-:S08]  /*04e0*/  DFMA R10, R10, R10, R10 ;  /* 0x0000000a0a0a722b */ /* 0x000fd0000000000a */
[----:B------:R-:W-:-:S08]  /*04f0*/  DFMA R20, R20, R10, R20 ;  /* 0x0000000a1414722b */ /* 0x000fd00000000014 */
[----:B------:R-:W-:-:S08]  /*0500*/  DMUL R10, R14, R20 ;  /* 0x000000140e0a7228 */ /* 0x000fd00000000000 */
[----:B------:R-:W-:-:S08]  /*0510*/  DFMA R10, R14, R20, R10 ;  /* 0x000000140e0a722b */ /* 0x000fd0000000000a */
[-C--:B------:R-:W-:Y:S02]  /*0520*/  DMUL R16, R10, R10.reuse ;  /* 0x0000000a0a107228 */ /* 0x080fe40000000000 */
[----:B------:R-:W-:Y:S02]  /*0530*/  DADD R22, R14, -R10 ;  /* 0x000000000e167229 */ /* 0x000fe4000000080a */
[----:B------:R-:W-:-:S04]  /*0540*/  DMUL R26, R10, R10 ;  /* 0x0000000a0a1a7228 */ /* 0x000fc80000000000 */
[----:B------:R-:W-:Y:S01]  /*0550*/  DFMA R12, R16, UR6, R18 ;  /* 0x00000006100c7c2b */ /* 0x000fe20008000012 */
[----:B------:R-:W-:Y:S01]  /*0560*/  UMOV UR6, 0x75488a3f ;  /* 0x75488a3f00067882 */ /* 0x000fe20000000000 */
[----:B------:R-:W-:Y:S01]  /*0570*/  UMOV UR7, 0x3ef3b20a ;  /* 0x3ef3b20a00077882 */ /* 0x000fe20000000000 */
[----:B------:R-:W-:-:S05]  /*0580*/  DADD R22, R22, R22 ;  /* 0x0000000016167229 */ /* 0x000fca0000000016 */
[----:B------:R-:W-:Y:S01]  /*0590*/  DFMA R12, R16, R12, UR6 ;  /* 0x00000006100c7e2b */ /* 0x000fe2000800000c */
[----:B------:R-:W-:Y:S01]  /*05a0*/  UMOV UR6, 0xe4faecd5 ;  /* 0xe4faecd500067882 */ /* 0x000fe20000000000 */
[----:B------:R-:W-:Y:S01]  /*05b0*/  UMOV UR7, 0x3f1745cd ;  /* 0x3f1745cd00077882 */ /* 0x000fe20000000000 */
[----:B------:R-:W-:-:S05]  /*05c0*/  DFMA R14, R14, -R10, R22 ;  /* 0x8000000a0e0e722b */ /* 0x000fca0000000016 */
[----:B------:R-:W-:Y:S01]  /*05d0*/  DFMA R12, R16, R12, UR6 ;  /* 0x00000006100c7e2b */ /* 0x000fe2000800000c */
[----:B------:R-:W-:Y:S01]  /*05e0*/  UMOV UR6, 0x258a578b ;  /* 0x258a578b00067882 */ /* 0x000fe20000000000 */
[----:B------:R-:W-:Y:S01]  /*05f0*/  UMOV UR7, 0x3f3c71c7 ;  /* 0x3f3c71c700077882 */ /* 0x000fe20000000000 */
[----:B------:R-:W-:Y:S02]  /*0600*/  DMUL R14, R20, R14 ;  /* 0x0000000e140e7228 */ /* 0x000fe40000000000 */
[----:B------:R-:W-:-:S03]  /*0610*/  DFMA R20, R10, R10, -R26 ;  /* 0x0000000a0a14722b */ /* 0x000fc6000000081a */
[----:B------:R-:W-:Y:S01]  /*0620*/  DFMA R12, R16, R12, UR6 ;  /* 0x00000006100c7e2b */ /* 0x000fe2000800000c */
[----:B------:R-:W-:Y:S01]  /*0630*/  UMOV UR6, 0x9242b910 ;  /* 0x9242b91000067882 */ /* 0x000fe20000000000 */
[----:B------:R-:W-:-:S06]  /*0640*/  UMOV UR7, 0x3f624924 ;  /* 0x3f62492400077882 */ /* 0x000fcc0000000000 */
[----:B------:R-:W-:Y:S01]  /*0650*/  DFMA R12, R16, R12, UR6 ;  /* 0x00000006100c7e2b */ /* 0x000fe2000800000c */
[----:B------:R-:W-:Y:S01]  /*0660*/  UMOV UR6, 0x99999dfb ;  /* 0x99999dfb00067882 */ /* 0x000fe20000000000 */
[----:B------:R-:W-:-:S06]  /*0670*/  UMOV UR7, 0x3f899999 ;  /* 0x3f89999900077882 */ /* 0x000fcc0000000000 */
[----:B------:R-:W-:Y:S01]  /*0680*/  DFMA R18, R16, R12, UR6 ;  /* 0x0000000610127e2b */ /* 0x000fe2000800000c */
[----:B------:R-:W-:Y:S01]  /*0690*/  UMOV UR6, 0x55555555 ;  /* 0x5555555500067882 */ /* 0x000fe20000000000 */
[----:B------:R-:W-:-:S06]  /*06a0*/  UMOV UR7, 0x3fb55555 ;  /* 0x3fb5555500077882 */ /* 0x000fcc0000000000 */
[----:B------:R-:W-:-:S08]  /*06b0*/  DFMA R12, R16, R18, UR6 ;  /* 0x00000006100c7e2b */ /* 0x000fd00008000012 */
[----:B------:R-:W-:Y:S01]  /*06c0*/  DADD R22, -R12, UR6 ;  /* 0x000000060c167e29 */ /* 0x000fe20008000100 */
[----:B------:R-:W-:Y:S01]  /*06d0*/  UMOV UR6, 0xb9e7b0 ;  /* 0x00b9e7b000067882 */ /* 0x000fe20000000000 */
[----:B------:R-:W-:-:S06]  /*06e0*/  UMOV UR7, 0x3c46a4cb ;  /* 0x3c46a4cb00077882 */ /* 0x000fcc0000000000 */
[----:B------:R-:W-:Y:S02]  /*06f0*/  DFMA R18, R16, R18, R22 ;  /* 0x000000121012722b */ /* 0x000fe40000000016 */
[----:B------:R-:W-:Y:S01]  /*0700*/  DMUL R16, R10, R26 ;  /* 0x0000001a0a107228 */ /* 0x000fe20000000000 */
[----:B------:R-:W-:Y:S02]  /*0710*/  VIADD R23, R15, 0x100000 ;  /* 0x001000000f177836 */ /* 0x000fe40000000000 */
[----:B------:R-:W-:-:S03]  /*0720*/  IMAD.MOV.U32 R22, RZ, RZ, R14 ;  /* 0x000000ffff167224 */ /* 0x000fc600078e000e */
[----:B------:R-:W-:Y:S01]  /*0730*/  DADD R18, R18, -UR6 ;  /* 0x8000000612127e29 */ /* 0x000fe20008000000 */
[----:B------:R-:W-:Y:S01]  /*0740*/  UMOV UR6, 0x80000000 ;  /* 0x8000000000067882 */ /* 0x000fe20000000000 */
[C---:B------:R-:W-:Y:S01]  /*0750*/  DFMA R24, R10.reuse, R26, -R16 ;  /* 0x0000001a0a18722b */ /* 0x040fe20000000810 */
[----:B------:R-:W-:Y:S01]  /*0760*/  UMOV UR7, 0x43300000 ;  /* 0x4330000000077882 */ /* 0x000fe20000000000 */
[----:B------:R-:W-:-:S04]  /*0770*/  DFMA R20, R10, R22, R20 ;  /* 0x000000160a14722b */ /* 0x000fc80000000014 */
[----:B------:R-:W-:Y:S02]  /*0780*/  DADD R22, R12, R18 ;  /* 0x000000000c167229 */ /* 0x000fe40000000012 */
[----:B------:R-:W-:-:S06]  /*0790*/  DFMA R24, R14, R26, R24 ;  /* 0x0000001a0e18722b */ /* 0x000fcc0000000018 */
[----:B------:R-:W-:Y:S02]  /*07a0*/  DMUL R26, R22, R16 ;  /* 0x00000010161a7228 */ /* 0x000fe40000000000 */
[----:B------:R-:W-:Y:S02]  /*07b0*/  DFMA R20, R10, R20, R24 ;  /* 0x000000140a14722b */ /* 0x000fe40000000018 */
[----:B------:R-:W-:-:S04]  /*07c0*/  DADD R24, R12, -R22 ;  /* 0x000000000c187229 */ /* 0x000fc80000000816 */
[----:B------:R-:W-:-:S04]  /*07d0*/  DFMA R12, R22, R16, -R26 ;  /* 0x00000010160c722b */ /* 0x000fc8000000081a */
[----:B------:R-:W-:-:S04]  /*07e0*/  DADD R24, R18, R24 ;  /* 0x0000000012187229 */ /* 0x000fc80000000018 */
[----:B------:R-:W-:-:S08]  /*07f0*/  DFMA R12, R22, R20, R12 ;  /* 0x00000014160c722b */ /* 0x000fd0000000000c */
[----:B------:R-:W-:-:S08]  /*0800*/  DFMA R24, R24, R16, R12 ;  /* 0x000000101818722b */ /* 0x000fd0000000000c */
[----:B------:R-:W-:-:S08]  /*0810*/  DADD R16, R26, R24 ;  /* 0x000000001a107229 */ /* 0x000fd00000000018 */
[--C-:B------:R-:W-:Y:S02]  /*0820*/  DADD R12, R10, R16.reuse ;  /* 0x000000000a0c7229 */ /* 0x100fe40000000010 */
[----:B------:R-:W-:-:S06]  /*0830*/  DADD R26, R26, -R16 ;  /* 0x000000001a1a7229 */ /* 0x000fcc0000000810 */
[----:B------:R-:W-:Y:S02]  /*0840*/  DADD R10, R10, -R12 ;  /* 0x000000000a0a7229 */ /* 0x000fe4000000080c */
[----:B------:R-:W-:-:S06]  /*0850*/  DADD R26, R24, R26 ;  /* 0x00000000181a7229 */ /* 0x000fcc000000001a */
[----:B------:R-:W-:-:S08]  /*0860*/  DADD R10, R16, R10 ;  /* 0x00000000100a7229 */ /* 0x000fd0000000000a */
[----:B------:R-:W-:-:S08]  /*0870*/  DADD R10, R26, R10 ;  /* 0x000000001a0a7229 */ /* 0x000fd0000000000a */
[----:B------:R-:W-:Y:S02]  /*0880*/  DADD R10, R14, R10 ;  /* 0x000000000e0a7229 */ /* 0x000fe4000000000a */
[----:B------:R-:W-:Y:S01]  /*0890*/  DADD R14, R6, -UR6 ;  /* 0x80000006060e7e29 */ /* 0x000fe20008000000 */
[----:B------:R-:W-:Y:S01]  /*08a0*/  UMOV UR6, 0xfefa39ef ;  /* 0xfefa39ef00067882 */ /* 0x000fe20000000000 */
[----:B------:R-:W-:-:S04]  /*08b0*/  UMOV UR7, 0x3fe62e42 ;  /* 0x3fe62e4200077882 */ /* 0x000fc80000000000 */
[----:B------:R-:W-:-:S08]  /*08c0*/  DADD R8, R12, R10 ;  /* 0x000000000c087229 */ /* 0x000fd0000000000a */
[--C-:B------:R-:W-:Y:S02]  /*08d0*/  DFMA R6, R14, UR6, R8.reuse ;  /* 0x000000060e067c2b */ /* 0x100fe40008000008 */
[----:B------:R-:W-:-:S06]  /*08e0*/  DADD R12, R12, -R8 ;  /* 0x000000000c0c7229 */ /* 0x000fcc0000000808 */
[----:B------:R-:W-:Y:S02]  /*08f0*/  DFMA R16, R14, -UR6, R6 ;  /* 0x800000060e107c2b */ /* 0x000fe40008000006 */
[----:B------:R-:W-:-:S06]  /*0900*/  DADD R12, R10, R12 ;  /* 0x000000000a0c7229 */ /* 0x000fcc000000000c */
[----:B------:R-:W-:-:S08]  /*0910*/  DADD R16, -R8, R16 ;  /* 0x0000000008107229 */ /* 0x000fd00000000110 */
[----:B------:R-:W-:-:S08]  /*0920*/  DADD R12, R12, -R16 ;  /* 0x000000000c0c7229 */ /* 0x000fd00000000810 */
[----:B------:R-:W-:-:S08]  /*0930*/  DFMA R12, R14, UR8, R12 ;  /* 0x000000080e0c7c2b */ /* 0x000fd0000800000c */
[----:B------:R-:W-:-:S08]  /*0940*/  DADD R8, R6, R12 ;  /* 0x0000000006087229 */ /* 0x000fd0000000000c */
[----:B------:R-:W-:Y:S02]  /*0950*/  DADD R10, R6, -R8 ;  /* 0x00000000060a7229 */ /* 0x000fe40000000808 */
[----:B------:R-:W-:-:S06]  /*0960*/  DMUL R6, R8, 2 ;  /* 0x4000000008067828 */ /* 0x000fcc0000000000 */
[----:B------:R-:W-:Y:S02]  /*0970*/  DADD R12, R12, R10 ;  /* 0x000000000c0c7229 */ /* 0x000fe4000000000a */
[----:B------:R-:W-:Y:S01]  /*0980*/  DFMA R8, R8, 2, -R6 ;  /* 0x400000000808782b */ /* 0x000fe20000000806 */
[----:B------:R-:W-:Y:S02]  /*0990*/  IMAD.MOV.U32 R10, RZ, RZ, 0x652b82fe ;  /* 0x652b82feff0a7424 */ /* 0x000fe400078e00ff */
[----:B------:R-:W-:-:S05]  /*09a0*/  IMAD.MOV.U32 R11, RZ, RZ, 0x3ff71547 ;  /* 0x3ff71547ff0b7424 */ /* 0x000fca00078e00ff */
[----:B------:R-:W-:-:S08]  /*09b0*/  DFMA R12, R12, 2, R8 ;  /* 0x400000000c0c782b */ /* 0x000fd00000000008 */
[----:B------:R-:W-:-:S08]  /*09c0*/  DADD R8, R6, R12 ;  /* 0x0000000006087229 */ /* 0x000fd0000000000c */
[----:B------:R-:W-:Y:S02]  /*09d0*/  DFMA R10, R8, R10, 6.75539944105574400000e+15 ;  /* 0x43380000080a742b */ /* 0x000fe4000000000a */
[----:B------:R-:W-:Y:S01]  /*09e0*/  FSETP.GEU.AND P0, PT, |R9|, 4.1917929649353027344, PT ;  /* 0x4086232b0900780b */ /* 0x000fe20003f0e200 */
[----:B------:R-:W-:-:S05]  /*09f0*/  DADD R6, R6, -R8 ;  /* 0x0000000006067229 */ /* 0x000fca0000000808 */
[----:B------:R-:W-:-:S03]  /*0a00*/  DADD R14, R10, -6.75539944105574400000e+15 ;  /* 0xc33800000a0e7429 */ /* 0x000fc60000000000 */
[----:B------:R-:W-:-:S05]  /*0a10*/  DADD R12, R12, R6 ;  /* 0x000000000c0c7229 */ /* 0x000fca0000000006 */
[----:B------:R-:W-:Y:S01]  /*0a20*/  DFMA R16, R14, -UR6, R8 ;  /* 0x800000060e107c2b */ /* 0x000fe20008000008 */
[----:B------:R-:W-:Y:S01]  /*0a30*/  UMOV UR6, 0x3b39803f ;  /* 0x3b39803f00067882 */ /* 0x000fe20000000000 */
[----:B------:R-:W-:-:S06]  /*0a40*/  UMOV UR7, 0x3c7abc9e ;  /* 0x3c7abc9e00077882 */ /* 0x000fcc0000000000 */
[----:B------:R-:W-:Y:S01]  /*0a50*/  DFMA R14, R14, -UR6, R16 ;  /* 0x800000060e0e7c2b */ /* 0x000fe20008000010 */
[----:B------:R-:W-:Y:S01]  /*0a60*/  UMOV UR6, 0x69ce2bdf ;  /* 0x69ce2bdf00067882 */ /* 0x000fe20000000000 */
[----:B------:R-:W-:Y:S01]  /*0a70*/  MOV R16, 0xfca213ea ;  /* 0xfca213ea00107802 */ /* 0x000fe20000000f00 */
[----:B------:R-:W-:Y:S01]  /*0a80*/  IMAD.MOV.U32 R17, RZ, RZ, 0x3e928af3 ;  /* 0x3e928af3ff117424 */ /* 0x000fe200078e00ff */
[----:B------:R-:W-:-:S05]  /*0a90*/  UMOV UR7, 0x3e5ade15 ;  /* 0x3e5ade1500077882 */ /* 0x000fca0000000000 */
[----:B------:R-:W-:Y:S01]  /*0aa0*/  DFMA R16, R14, UR6, R16 ;  /* 0x000000060e107c2b */ /* 0x000fe20008000010 */
        /* <DEDUP_REMOVED lines=24> */
[----:B------:R-:W-:-:S08]  /*0c30*/  DFMA R16, R14, R16, 1 ;  /* 0x3ff000000e10742b */ /* 0x000fd00000000010 */
[----:B------:R-:W-:-:S10]  /*0c40*/  DFMA R14, R14, R16, 1 ;  /* 0x3ff000000e0e742b */ /* 0x000fd40000000010 */
[----:B------:R-:W-:Y:S02]  /*0c50*/  IMAD R7, R10, 0x100000, R15 ;  /* 0x001000000a077824 */ /* 0x000fe400078e020f */
[----:B------:R-:W-:Y:S01]  /*0c60*/  IMAD.MOV.U32 R6, RZ, RZ, R14 ;  /* 0x000000ffff067224 */ /* 0x000fe200078e000e */
[----:B------:R-:W-:Y:S06]  /*0c70*/  @!P0 BRA `(.L_x_1) ;  /* 0x0000000000348947 */ /* 0x000fec0003800000 */
[----:B------:R-:W-:Y:S01]  /*0c80*/  FSETP.GEU.AND P1, PT, |R9|, 4.2275390625, PT ;  /* 0x408748000900780b */ /* 0x000fe20003f2e200 */
[C---:B------:R-:W-:Y:S02]  /*0c90*/  DADD R6, R8.reuse, +INF ;  /* 0x7ff0000008067429 */ /* 0x040fe40000000000 */
[----:B------:R-:W-:-:S08]  /*0ca0*/  DSETP.GEU.AND P0, PT, R8, RZ, PT ;  /* 0x000000ff0800722a */ /* 0x000fd00003f0e000 */
[----:B------:R-:W-:Y:S02]  /*0cb0*/  FSEL R6, R6, RZ, P0 ;  /* 0x000000ff06067208 */ /* 0x000fe40000000000 */
[----:B------:R-:W-:Y:S01]  /*0cc0*/  FSEL R7, R7, RZ, P0 ;  /* 0x000000ff07077208 */ /* 0x000fe20000000000 */
[----:B------:R-:W-:Y:S06]  /*0cd0*/  @P1 BRA `(.L_x_1) ;  /* 0x00000000001c1947 */ /* 0x000fec0003800000 */
[----:B------:R-:W-:-:S04]  /*0ce0*/  LEA.HI R6, R10, R10, RZ, 0x1 ;  /* 0x0000000a0a067211 */ /* 0x000fc800078f08ff */
[----:B------:R-:W-:-:S04]  /*0cf0*/  SHF.R.S32.HI R7, RZ, 0x1, R6 ;  /* 0x00000001ff077819 */ /* 0x000fc80000011406 */
[----:B------:R-:W-:Y:S01]  /*0d00*/  IADD3 R6, PT, PT, R10, -R7, RZ ;  /* 0x800000070a067210 */ /* 0x000fe20007ffe0ff */
[----:B------:R-:W-:-:S03]  /*0d10*/  IMAD R15, R7, 0x100000, R15 ;  /* 0x00100000070f7824 */ /* 0x000fc600078e020f */
[----:B------:R-:W-:Y:S01]  /*0d20*/  LEA R7, R6, 0x3ff00000, 0x14 ;  /* 0x3ff0000006077811 */ /* 0x000fe200078ea0ff */
[----:B------:R-:W-:-:S06]  /*0d30*/  IMAD.MOV.U32 R6, RZ, RZ, RZ ;  /* 0x000000ffff067224 */ /* 0x000fcc00078e00ff */
[----:B------:R-:W-:-:S11]  /*0d40*/  DMUL R6, R14, R6 ;  /* 0x000000060e067228 */ /* 0x000fd60000000000 */
.L_x_1:
[----:B------:R-:W-:Y:S02]  /*0d50*/  DFMA R12, R12, R6, R6 ;  /* 0x000000060c0c722b */ /* 0x000fe40000000006 */
[----:B------:R-:W-:-:S08]  /*0d60*/  DSETP.NEU.AND P0, PT, |R6|, +INF , PT ;  /* 0x7ff000000600742a */ /* 0x000fd00003f0d200 */
[----:B------:R-:W-:Y:S02]  /*0d70*/  FSEL R11, R6, R12, !P0 ;  /* 0x0000000c060b7208 */ /* 0x000fe40004000000 */
[----:B------:R-:W-:Y:S01]  /*0d80*/  FSEL R12, R7, R13, !P0 ;  /* 0x0000000d070c7208 */ /* 0x000fe20004000000 */
[----:B------:R-:W-:Y:S01]  /*0d90*/  IMAD.MOV.U32 R7, RZ, RZ, 0x0 ;  /* 0x00000000ff077424 */ /* 0x000fe200078e00ff */
[----:B------:R-:W-:-:S04]  /*0da0*/  MOV R6, R0 ;  /* 0x0000000000067202 */ /* 0x000fc80000000f00 */
[----:B------:R-:W-:Y:S05]  /*0db0*/  RET.REL.NODEC R6 `(_Z12minus_sourcePfS_fiiifS_) ;  /* 0xfffffff006907950 */ /* 0x000fea0003c3ffff */
.L_x_2:
[----:B------:R-:W-:-:S00]  /*0dc0*/  BRA `(.L_x_2) ;  /* 0xfffffffc00fc7947 */ /* 0x000fc0000383ffff */
[----:B------:R-:W-:-:S00]  /*0dd0*/  NOP ;  /* 0x0000000000007918 */ /* 0x000fc00000000000 */
        /* <DEDUP_REMOVED lines=10> */
.L_x_3:


//--------------------- .nv.shared.reserved.0     --------------------------
	.section	.nv.shared.reserved.0,"aw",@nobits
	.weak		__nv_reservedSMEM_offset_0_alias
	.size		__nv_reservedSMEM_offset_0_alias, 0, 64
	.other		__nv_reservedSMEM_offset_0_alias,@"STO_CUDA_RESERVED_SHARED STV_DEFAULT"
__nv_reservedSMEM_offset_0_alias:
	.zero		0
	.zero		64


//--------------------- .nv.constant0._Z12minus_sourcePfS_fiiifS_ --------------------------
	.section	.nv.constant0._Z12minus_sourcePfS_fiiifS_,"a",@progbits
	.sectionflags	@""
	.align	4
.nv.constant0._Z12minus_sourcePfS_fiiifS_:
	.zero		944


//--------------------- SYMBOLS --------------------------

	.type		.nv.reservedSmem.offset0,@object
	.size		.nv.reservedSmem.offset0,0x4
